//
// Generated by NVIDIA NVVM Compiler
//
// Compiler Build ID: CL-36424714
// Cuda compilation tools, release 13.0, V13.0.88
// Based on NVVM 20.0.0
//

.version 9.0
.target sm_100
.address_size 64

	// .globl	_Z18computeHistKernel2PjiPiii
.extern .shared .align 16 .b8 s_hist[];
.extern .shared .align 16 .b8 s_data[];

.visible .entry _Z18computeHistKernel2PjiPiii(
	.param .u64 .ptr .align 1 _Z18computeHistKernel2PjiPiii_param_0,
	.param .u32 _Z18computeHistKernel2PjiPiii_param_1,
	.param .u64 .ptr .align 1 _Z18computeHistKernel2PjiPiii_param_2,
	.param .u32 _Z18computeHistKernel2PjiPiii_param_3,
	.param .u32 _Z18computeHistKernel2PjiPiii_param_4
)
{
	.reg .pred 	%p<6>;
	.reg .b32 	%r<31>;
	.reg .b64 	%rd<9>;

	ld.param.u64 	%rd2, [_Z18computeHistKernel2PjiPiii_param_0];
	ld.param.u32 	%r8, [_Z18computeHistKernel2PjiPiii_param_1];
	ld.param.u64 	%rd3, [_Z18computeHistKernel2PjiPiii_param_2];
	ld.param.u32 	%r9, [_Z18computeHistKernel2PjiPiii_param_3];
	ld.param.u32 	%r10, [_Z18computeHistKernel2PjiPiii_param_4];
	mov.u32 	%r11, %ctaid.x;
	mov.u32 	%r1, %ntid.x;
	mov.u32 	%r30, %tid.x;
	mad.lo.s32 	%r3, %r11, %r1, %r30;
	setp.ge.s32 	%p1, %r30, %r10;
	@%p1 bra 	$L__BB0_3;
	mov.u32 	%r29, %r30;
$L__BB0_2:
	shl.b32 	%r12, %r29, 2;
	mov.u32 	%r13, s_hist;
	add.s32 	%r14, %r13, %r12;
	mov.b32 	%r15, 0;
	st.shared.u32 	[%r14], %r15;
	add.s32 	%r29, %r29, %r1;
	setp.lt.s32 	%p2, %r29, %r10;
	@%p2 bra 	$L__BB0_2;
$L__BB0_3:
	bar.sync 	0;
	setp.ge.s32 	%p3, %r3, %r8;
	@%p3 bra 	$L__BB0_5;
	cvta.to.global.u64 	%rd4, %rd2;
	mul.wide.s32 	%rd5, %r3, 4;
	add.s64 	%rd6, %rd4, %rd5;
	ld.global.u32 	%r16, [%rd6];
	shr.u32 	%r17, %r16, %r9;
	add.s32 	%r18, %r10, -1;
	and.b32  	%r19, %r17, %r18;
	shl.b32 	%r20, %r19, 2;
	mov.u32 	%r21, s_hist;
	add.s32 	%r22, %r21, %r20;
	atom.shared.add.u32 	%r23, [%r22], 1;
$L__BB0_5:
	setp.ge.s32 	%p4, %r30, %r10;
	bar.sync 	0;
	@%p4 bra 	$L__BB0_8;
	cvta.to.global.u64 	%rd1, %rd3;
	mov.u32 	%r25, s_hist;
$L__BB0_7:
	mul.wide.s32 	%rd7, %r30, 4;
	add.s64 	%rd8, %rd1, %rd7;
	shl.b32 	%r24, %r30, 2;
	add.s32 	%r26, %r25, %r24;
	ld.shared.u32 	%r27, [%r26];
	atom.global.add.u32 	%r28, [%rd8], %r27;
	add.s32 	%r30, %r30, %r1;
	setp.lt.s32 	%p5, %r30, %r10;
	@%p5 bra 	$L__BB0_7;
$L__BB0_8:
	ret;

}
	// .globl	_Z13scanBlkKernelPiiS_S_
.visible .entry _Z13scanBlkKernelPiiS_S_(
	.param .u64 .ptr .align 1 _Z13scanBlkKernelPiiS_S__param_0,
	.param .u32 _Z13scanBlkKernelPiiS_S__param_1,
	.param .u64 .ptr .align 1 _Z13scanBlkKernelPiiS_S__param_2,
	.param .u64 .ptr .align 1 _Z13scanBlkKernelPiiS_S__param_3
)
{
	.reg .pred 	%p<9>;
	.reg .b32 	%r<32>;
	.reg .b64 	%rd<13>;

	ld.param.u64 	%rd1, [_Z13scanBlkKernelPiiS_S__param_0];
	ld.param.u32 	%r13, [_Z13scanBlkKernelPiiS_S__param_1];
	ld.param.u64 	%rd2, [_Z13scanBlkKernelPiiS_S__param_2];
	ld.param.u64 	%rd3, [_Z13scanBlkKernelPiiS_S__param_3];
	mov.u32 	%r1, %ctaid.x;
	mov.u32 	%r2, %ntid.x;
	mov.u32 	%r3, %tid.x;
	mad.lo.s32 	%r4, %r1, %r2, %r3;
	setp.ge.s32 	%p1, %r4, %r13;
	mov.b32 	%r29, 0;
	@%p1 bra 	$L__BB1_2;
	cvta.to.global.u64 	%rd4, %rd1;
	mul.wide.s32 	%rd5, %r4, 4;
	add.s64 	%rd6, %rd4, %rd5;
	ld.global.u32 	%r29, [%rd6];
$L__BB1_2:
	shl.b32 	%r14, %r3, 2;
	mov.u32 	%r15, s_data;
	add.s32 	%r7, %r15, %r14;
	st.shared.u32 	[%r7], %r29;
	bar.sync 	0;
	setp.lt.u32 	%p2, %r2, 2;
	@%p2 bra 	$L__BB1_9;
	mov.b32 	%r30, 1;
$L__BB1_4:
	setp.lt.u32 	%p3, %r3, %r30;
	mov.b32 	%r31, 0;
	@%p3 bra 	$L__BB1_6;
	sub.s32 	%r18, %r3, %r30;
	shl.b32 	%r19, %r18, 2;
	add.s32 	%r21, %r15, %r19;
	ld.shared.u32 	%r31, [%r21];
$L__BB1_6:
	setp.lt.u32 	%p4, %r3, %r30;
	bar.sync 	0;
	@%p4 bra 	$L__BB1_8;
	ld.shared.u32 	%r22, [%r7];
	add.s32 	%r23, %r22, %r31;
	st.shared.u32 	[%r7], %r23;
$L__BB1_8:
	bar.sync 	0;
	shl.b32 	%r30, %r30, 1;
	setp.lt.u32 	%p5, %r30, %r2;
	@%p5 bra 	$L__BB1_4;
$L__BB1_9:
	ld.shared.u32 	%r24, [%r7];
	cvta.to.global.u64 	%rd7, %rd2;
	mul.wide.s32 	%rd8, %r4, 4;
	add.s64 	%rd9, %rd7, %rd8;
	st.global.u32 	[%rd9], %r24;
	setp.eq.s64 	%p6, %rd3, 0;
	setp.ne.s32 	%p7, %r3, 0;
	or.pred  	%p8, %p7, %p6;
	@%p8 bra 	$L__BB1_11;
	shl.b32 	%r25, %r2, 2;
	add.s32 	%r27, %r15, %r25;
	ld.shared.u32 	%r28, [%r27+-4];
	cvta.to.global.u64 	%rd10, %rd3;
	mul.wide.u32 	%rd11, %r1, 4;
	add.s64 	%rd12, %rd10, %rd11;
	st.global.u32 	[%rd12], %r28;
$L__BB1_11:
	ret;

}
	// .globl	_Z13scanSumKernelPiS_i
.visible .entry _Z13scanSumKernelPiS_i(
	.param .u64 .ptr .align 1 _Z13scanSumKernelPiS_i_param_0,
	.param .u64 .ptr .align 1 _Z13scanSumKernelPiS_i_param_1,
	.param .u32 _Z13scanSumKernelPiS_i_param_2
)
{
	.reg .pred 	%p<2>;
	.reg .b32 	%r<9>;
	.reg .b64 	%rd<9>;

	ld.param.u64 	%rd1, [_Z13scanSumKernelPiS_i_param_0];
	ld.param.u64 	%rd2, [_Z13scanSumKernelPiS_i_param_1];
	mov.u32 	%r1, %ctaid.x;
	setp.eq.s32 	%p1, %r1, 0;
	@%p1 bra 	$L__BB2_2;
	cvta.to.global.u64 	%rd3, %rd2;
	cvta.to.global.u64 	%rd4, %rd1;
	mov.u32 	%r2, %ntid.x;
	mov.u32 	%r3, %tid.x;
	mad.lo.s32 	%r4, %r1, %r2, %r3;
	add.s32 	%r5, %r1, -1;
	mul.wide.u32 	%rd5, %r5, 4;
	add.s64 	%rd6, %rd3, %rd5;
	ld.global.u32 	%r6, [%rd6];
	mul.wide.s32 	%rd7, %r4, 4;
	add.s64 	%rd8, %rd4, %rd7;
	ld.global.u32 	%r7, [%rd8];
	add.s32 	%r8, %r7, %r6;
	st.global.u32 	[%rd8], %r8;
$L__BB2_2:
	ret;

}


// ===== COMPILED SASS (sm_100) =====

	.target	sm_100

	.elftype	@"ET_EXEC"


//--------------------- .note.nv.tkinfo           --------------------------
	.section	.note.nv.tkinfo,"",@"SHT_NOTE"
	.sectionflags	@"SHF_NOTE_NV_TKINFO"
	.tkinfo
        /*0018*/ 	.word	0x00000002
        /*0030*/ 	.string	""
        /*0030*/ 	.string	"ptxas"
        /*0030*/ 	.string	"Cuda compilation tools, release 13.0, V13.0.88"
        /*0030*/ 	.string	"Build cuda_13.0.r13.0/compiler.36424714_0"
        /*0030*/ 	.string	"-arch sm_100 -m 64 "



//--------------------- .note.nv.cuinfo           --------------------------
	.section	.note.nv.cuinfo,"",@"SHT_NOTE"
	.sectionflags	@"SHF_NOTE_NV_CUINFO"
        /*0018*/ 	.short	0x0002
        /*001a*/ 	.short	0x0064
        /*001c*/ 	.short	0x0082
	.zero		2


//--------------------- .nv.info                  --------------------------
	.section	.nv.info,"",@"SHT_CUDA_INFO"
	.align	4


	//----- nvinfo : EIATTR_REGCOUNT
	.align		4
        /*0000*/ 	.byte	0x04, 0x2f
        /*0002*/ 	.short	(.L_1 - .L_0)
	.align		4
.L_0:
        /*0004*/ 	.word	index@(_Z18computeHistKernel2PjiPiii)
        /*0008*/ 	.word	0x0000000c


	//----- nvinfo : EIATTR_FRAME_SIZE
	.align		4
.L_1:
        /*000c*/ 	.byte	0x04, 0x11
        /*000e*/ 	.short	(.L_3 - .L_2)
	.align		4
.L_2:
        /*0010*/ 	.word	index@(_Z18computeHistKernel2PjiPiii)
        /*0014*/ 	.word	0x00000000


	//----- nvinfo : EIATTR_REGCOUNT
	.align		4
.L_3:
        /*0018*/ 	.byte	0x04, 0x2f
        /*001a*/ 	.short	(.L_5 - .L_4)
	.align		4
.L_4:
        /*001c*/ 	.word	index@(_Z13scanBlkKernelPiiS_S_)
        /*0020*/ 	.word	0x0000000c


	//----- nvinfo : EIATTR_FRAME_SIZE
	.align		4
.L_5:
        /*0024*/ 	.byte	0x04, 0x11
        /*0026*/ 	.short	(.L_7 - .L_6)
	.align		4
.L_6:
        /*0028*/ 	.word	index@(_Z13scanBlkKernelPiiS_S_)
        /*002c*/ 	.word	0x00000000


	//----- nvinfo : EIATTR_REGCOUNT
	.align		4
.L_7:
        /*0030*/ 	.byte	0x04, 0x2f
        /*0032*/ 	.short	(.L_9 - .L_8)
	.align		4
.L_8:
        /*0034*/ 	.word	index@(_Z13scanSumKernelPiS_i)
        /*0038*/ 	.word	0x0000000c


	//----- nvinfo : EIATTR_FRAME_SIZE
	.align		4
.L_9:
        /*003c*/ 	.byte	0x04, 0x11
        /*003e*/ 	.short	(.L_11 - .L_10)
	.align		4
.L_10:
        /*0040*/ 	.word	index@(_Z13scanSumKernelPiS_i)
        /*0044*/ 	.word	0x00000000


	//----- nvinfo : EIATTR_MIN_STACK_SIZE
	.align		4
.L_11:
        /*0048*/ 	.byte	0x04, 0x12
        /*004a*/ 	.short	(.L_13 - .L_12)
	.align		4
.L_12:
        /*004c*/ 	.word	index@(_Z13scanSumKernelPiS_i)
        /*0050*/ 	.word	0x00000000


	//----- nvinfo : EIATTR_MIN_STACK_SIZE
	.align		4
.L_13:
        /*0054*/ 	.byte	0x04, 0x12
        /*0056*/ 	.short	(.L_15 - .L_14)
	.align		4
.L_14:
        /*0058*/ 	.word	index@(_Z13scanBlkKernelPiiS_S_)
        /*005c*/ 	.word	0x00000000


	//----- nvinfo : EIATTR_MIN_STACK_SIZE
	.align		4
.L_15:
        /*0060*/ 	.byte	0x04, 0x12
        /*0062*/ 	.short	(.L_17 - .L_16)
	.align		4
.L_16:
        /*0064*/ 	.word	index@(_Z18computeHistKernel2PjiPiii)
        /*0068*/ 	.word	0x00000000
.L_17:


//--------------------- .nv.compat                --------------------------
	.section	.nv.compat,"",@"SHT_CUDA_COMPAT_INFO"
	.align	4
        /*0000*/ 	.byte	0x02, 0x09, 0x00, 0x00, 0x02, 0x02, 0x01, 0x00, 0x02, 0x05, 0x05, 0x00, 0x03, 0x07, 0x01, 0x01
        /*0010*/ 	.byte	0x02, 0x03, 0x00, 0x00, 0x02, 0x06, 0x01, 0x00, 0x04, 0x0b, 0x08, 0x00, 0x09, 0x00, 0x00, 0x00
        /*0020*/ 	.byte	0x00, 0x00, 0x00, 0x00


//--------------------- .nv.info._Z13scanSumKernelPiS_i --------------------------
	.section	.nv.info._Z13scanSumKernelPiS_i,"",@"SHT_CUDA_INFO"
	.sectionflags	@""
	.align	4


	//----- nvinfo : EIATTR_CUDA_API_VERSION
	.align		4
        /*0000*/ 	.byte	0x04, 0x37
        /*0002*/ 	.short	(.L_19 - .L_18)
.L_18:
        /*0004*/ 	.word	0x00000082


	//----- nvinfo : EIATTR_KPARAM_INFO
	.align		4
.L_19:
        /*0008*/ 	.byte	0x04, 0x17
        /*000a*/ 	.short	(.L_21 - .L_20)
.L_20:
        /*000c*/ 	.word	0x00000000
        /*0010*/ 	.short	0x0002
        /*0012*/ 	.short	0x0010
        /*0014*/ 	.byte	0x00, 0xf0, 0x11, 0x00


	//----- nvinfo : EIATTR_KPARAM_INFO
	.align		4
.L_21:
        /*0018*/ 	.byte	0x04, 0x17
        /*001a*/ 	.short	(.L_23 - .L_22)
.L_22:
        /*001c*/ 	.word	0x00000000
        /*0020*/ 	.short	0x0001
        /*0022*/ 	.short	0x0008
        /*0024*/ 	.byte	0x00, 0xf5, 0x21, 0x00


	//----- nvinfo : EIATTR_KPARAM_INFO
	.align		4
.L_23:
        /*0028*/ 	.byte	0x04, 0x17
        /*002a*/ 	.short	(.L_25 - .L_24)
.L_24:
        /*002c*/ 	.word	0x00000000
        /*0030*/ 	.short	0x0000
        /*0032*/ 	.short	0x0000
        /*0034*/ 	.byte	0x00, 0xf5, 0x21, 0x00


	//----- nvinfo : EIATTR_SPARSE_MMA_MASK
	.align		4
.L_25:
        /*0038*/ 	.byte	0x03, 0x50
        /*003a*/ 	.short	0x0000


	//----- nvinfo : EIATTR_MAXREG_COUNT
	.align		4
        /*003c*/ 	.byte	0x03, 0x1b
        /*003e*/ 	.short	0x00ff


	//----- nvinfo : EIATTR_MERCURY_ISA_VERSION
	.align		4
        /*0040*/ 	.byte	0x03, 0x5f
        /*0042*/ 	.short	0x0101


	//----- nvinfo : EIATTR_VRC_CTA_INIT_COUNT
	.align		4
        /*0044*/ 	.byte	0x02, 0x4a
	.zero		1
	.zero		1


	//----- nvinfo : EIATTR_EXIT_INSTR_OFFSETS
	.align		4
        /*0048*/ 	.byte	0x04, 0x1c
        /*004a*/ 	.short	(.L_27 - .L_26)


	//   ....[0]....
.L_26:
        /*004c*/ 	.word	0x00000030


	//   ....[1]....
        /*0050*/ 	.word	0x00000110


	//----- nvinfo : EIATTR_CBANK_PARAM_SIZE
	.align		4
.L_27:
        /*0054*/ 	.byte	0x03, 0x19
        /*0056*/ 	.short	0x0014


	//----- nvinfo : EIATTR_PARAM_CBANK
	.align		4
        /*0058*/ 	.byte	0x04, 0x0a
        /*005a*/ 	.short	(.L_29 - .L_28)
	.align		4
.L_28:
        /*005c*/ 	.word	index@(.nv.constant0._Z13scanSumKernelPiS_i)
        /*0060*/ 	.short	0x0380
        /*0062*/ 	.short	0x0014


	//----- nvinfo : EIATTR_SW_WAR
	.align		4
.L_29:
        /*0064*/ 	.byte	0x04, 0x36
        /*0066*/ 	.short	(.L_31 - .L_30)
.L_30:
        /*0068*/ 	.word	0x00000008
.L_31:


//--------------------- .nv.info._Z13scanBlkKernelPiiS_S_ --------------------------
	.section	.nv.info._Z13scanBlkKernelPiiS_S_,"",@"SHT_CUDA_INFO"
	.sectionflags	@""
	.align	4


	//----- nvinfo : EIATTR_CUDA_API_VERSION
	.align		4
        /*0000*/ 	.byte	0x04, 0x37
        /*0002*/ 	.short	(.L_33 - .L_32)
.L_32:
        /*0004*/ 	.word	0x00000082


	//----- nvinfo : EIATTR_KPARAM_INFO
	.align		4
.L_33:
        /*0008*/ 	.byte	0x04, 0x17
        /*000a*/ 	.short	(.L_35 - .L_34)
.L_34:
        /*000c*/ 	.word	0x00000000
        /*0010*/ 	.short	0x0003
        /*0012*/ 	.short	0x0018
        /*0014*/ 	.byte	0x00, 0xf5, 0x21, 0x00


	//----- nvinfo : EIATTR_KPARAM_INFO
	.align		4
.L_35:
        /*0018*/ 	.byte	0x04, 0x17
        /*001a*/ 	.short	(.L_37 - .L_36)
.L_36:
        /*001c*/ 	.word	0x00000000
        /*0020*/ 	.short	0x0002
        /*0022*/ 	.short	0x0010
        /*0024*/ 	.byte	0x00, 0xf5, 0x21, 0x00


	//----- nvinfo : EIATTR_KPARAM_INFO
	.align		4
.L_37:
        /*0028*/ 	.byte	0x04, 0x17
        /*002a*/ 	.short	(.L_39 - .L_38)
.L_38:
        /*002c*/ 	.word	0x00000000
        /*0030*/ 	.short	0x0001
        /*0032*/ 	.short	0x0008
        /*0034*/ 	.byte	0x00, 0xf0, 0x11, 0x00


	//----- nvinfo : EIATTR_KPARAM_INFO
	.align		4
.L_39:
        /*0038*/ 	.byte	0x04, 0x17
        /*003a*/ 	.short	(.L_41 - .L_40)
.L_40:
        /*003c*/ 	.word	0x00000000
        /*0040*/ 	.short	0x0000
        /*0042*/ 	.short	0x0000
        /*0044*/ 	.byte	0x00, 0xf5, 0x21, 0x00


	//----- nvinfo : EIATTR_SPARSE_MMA_MASK
	.align		4
.L_41:
        /*0048*/ 	.byte	0x03, 0x50
        /*004a*/ 	.short	0x0000


	//----- nvinfo : EIATTR_MAXREG_COUNT
	.align		4
        /*004c*/ 	.byte	0x03, 0x1b
        /*004e*/ 	.short	0x00ff


	//----- nvinfo : EIATTR_NUM_BARRIERS
	.align		4
        /*0050*/ 	.byte	0x02, 0x4c
        /*0052*/ 	.byte	0x01
	.zero		1


	//----- nvinfo : EIATTR_MERCURY_ISA_VERSION
	.align		4
        /*0054*/ 	.byte	0x03, 0x5f
        /*0056*/ 	.short	0x0101


	//----- nvinfo : EIATTR_VRC_CTA_INIT_COUNT
	.align		4
        /*0058*/ 	.byte	0x02, 0x4a
	.zero		1
	.zero		1


	//----- nvinfo : EIATTR_EXIT_INSTR_OFFSETS
	.align		4
        /*005c*/ 	.byte	0x04, 0x1c
        /*005e*/ 	.short	(.L_43 - .L_42)


	//   ....[0]....
.L_42:
        /*0060*/ 	.word	0x000002a0


	//   ....[1]....
        /*0064*/ 	.word	0x00000300


	//----- nvinfo : EIATTR_CBANK_PARAM_SIZE
	.align		4
.L_43:
        /*0068*/ 	.byte	0x03, 0x19
        /*006a*/ 	.short	0x0020


	//----- nvinfo : EIATTR_PARAM_CBANK
	.align		4
        /*006c*/ 	.byte	0x04, 0x0a
        /*006e*/ 	.short	(.L_45 - .L_44)
	.align		4
.L_44:
        /*0070*/ 	.word	index@(.nv.constant0._Z13scanBlkKernelPiiS_S_)
        /*0074*/ 	.short	0x0380
        /*0076*/ 	.short	0x0020


	//----- nvinfo : EIATTR_SW_WAR
	.align		4
.L_45:
        /*0078*/ 	.byte	0x04, 0x36
        /*007a*/ 	.short	(.L_47 - .L_46)
.L_46:
        /*007c*/ 	.word	0x00000008
.L_47:


//--------------------- .nv.info._Z18computeHistKernel2PjiPiii --------------------------
	.section	.nv.info._Z18computeHistKernel2PjiPiii,"",@"SHT_CUDA_INFO"
	.sectionflags	@""
	.align	4


	//----- nvinfo : EIATTR_CUDA_API_VERSION
	.align		4
        /*0000*/ 	.byte	0x04, 0x37
        /*0002*/ 	.short	(.L_49 - .L_48)
.L_48:
        /*0004*/ 	.word	0x00000082


	//----- nvinfo : EIATTR_KPARAM_INFO
	.align		4
.L_49:
        /*0008*/ 	.byte	0x04, 0x17
        /*000a*/ 	.short	(.L_51 - .L_50)
.L_50:
        /*000c*/ 	.word	0x00000000
        /*0010*/ 	.short	0x0004
        /*0012*/ 	.short	0x001c
        /*0014*/ 	.byte	0x00, 0xf0, 0x11, 0x00


	//----- nvinfo : EIATTR_KPARAM_INFO
	.align		4
.L_51:
        /*0018*/ 	.byte	0x04, 0x17
        /*001a*/ 	.short	(.L_53 - .L_52)
.L_52:
        /*001c*/ 	.word	0x00000000
        /*0020*/ 	.short	0x0003
        /*0022*/ 	.short	0x0018
        /*0024*/ 	.byte	0x00, 0xf0, 0x11, 0x00


	//----- nvinfo : EIATTR_KPARAM_INFO
	.align		4
.L_53:
        /*0028*/ 	.byte	0x04, 0x17
        /*002a*/ 	.short	(.L_55 - .L_54)
.L_54:
        /*002c*/ 	.word	0x00000000
        /*0030*/ 	.short	0x0002
        /*0032*/ 	.short	0x0010
        /*0034*/ 	.byte	0x00, 0xf5, 0x21, 0x00


	//----- nvinfo : EIATTR_KPARAM_INFO
	.align		4
.L_55:
        /*0038*/ 	.byte	0x04, 0x17
        /*003a*/ 	.short	(.L_57 - .L_56)
.L_56:
        /*003c*/ 	.word	0x00000000
        /*0040*/ 	.short	0x0001
        /*0042*/ 	.short	0x0008
        /*0044*/ 	.byte	0x00, 0xf0, 0x11, 0x00


	//----- nvinfo : EIATTR_KPARAM_INFO
	.align		4
.L_57:
        /*0048*/ 	.byte	0x04, 0x17
        /*004a*/ 	.short	(.L_59 - .L_58)
.L_58:
        /*004c*/ 	.word	0x00000000
        /*0050*/ 	.short	0x0000
        /*0052*/ 	.short	0x0000
        /*0054*/ 	.byte	0x00, 0xf5, 0x21, 0x00


	//----- nvinfo : EIATTR_SPARSE_MMA_MASK
	.align		4
.L_59:
        /*0058*/ 	.byte	0x03, 0x50
        /*005a*/ 	.short	0x0000


	//----- nvinfo : EIATTR_MAXREG_COUNT
	.align		4
        /*005c*/ 	.byte	0x03, 0x1b
        /*005e*/ 	.short	0x00ff


	//----- nvinfo : EIATTR_NUM_BARRIERS
	.align		4
        /*0060*/ 	.byte	0x02, 0x4c
        /*0062*/ 	.byte	0x01
	.zero		1


	//----- nvinfo : EIATTR_MERCURY_ISA_VERSION
	.align		4
        /*0064*/ 	.byte	0x03, 0x5f
        /*0066*/ 	.short	0x0101


	//----- nvinfo : EIATTR_VRC_CTA_INIT_COUNT
	.align		4
        /*0068*/ 	.byte	0x02, 0x4a
	.zero		1
	.zero		1


	//----- nvinfo : EIATTR_EXIT_INSTR_OFFSETS
	.align		4
        /*006c*/ 	.byte	0x04, 0x1c
        /*006e*/ 	.short	(.L_61 - .L_60)


	//   ....[0]....
.L_60:
        /*0070*/ 	.word	0x00000280


	//   ....[1]....
        /*0074*/ 	.word	0x00000340


	//----- nvinfo : EIATTR_CRS_STACK_SIZE
	.align		4
.L_61:
        /*0078*/ 	.byte	0x04, 0x1e
        /*007a*/ 	.short	(.L_63 - .L_62)
.L_62:
        /*007c*/ 	.word	0x00000000


	//----- nvinfo : EIATTR_CBANK_PARAM_SIZE
	.align		4
.L_63:
        /*0080*/ 	.byte	0x03, 0x19
        /*0082*/ 	.short	0x0020


	//----- nvinfo : EIATTR_PARAM_CBANK
	.align		4
        /*0084*/ 	.byte	0x04, 0x0a
        /*0086*/ 	.short	(.L_65 - .L_64)
	.align		4
.L_64:
        /*0088*/ 	.word	index@(.nv.constant0._Z18computeHistKernel2PjiPiii)
        /*008c*/ 	.short	0x0380
        /*008e*/ 	.short	0x0020


	//----- nvinfo : EIATTR_SW_WAR
	.align		4
.L_65:
        /*0090*/ 	.byte	0x04, 0x36
        /*0092*/ 	.short	(.L_67 - .L_66)
.L_66:
        /*0094*/ 	.word	0x00000008
.L_67:


//--------------------- .nv.callgraph             --------------------------
	.section	.nv.callgraph,"",@"SHT_CUDA_CALLGRAPH"
	.align	4
	.sectionentsize	8
	.align		4
        /*0000*/ 	.word	0x00000000
	.align		4
        /*0004*/ 	.word	0xffffffff
	.align		4
        /*0008*/ 	.word	0x00000000
	.align		4
        /*000c*/ 	.word	0xfffffffe
	.align		4
        /*0010*/ 	.word	0x00000000
	.align		4
        /*0014*/ 	.word	0xfffffffd
	.align		4
        /*0018*/ 	.word	0x00000000
	.align		4
        /*001c*/ 	.word	0xfffffffc


//--------------------- .text._Z13scanSumKernelPiS_i --------------------------
	.section	.text._Z13scanSumKernelPiS_i,"ax",@progbits
	.align	128
        .global         _Z13scanSumKernelPiS_i
        .type           _Z13scanSumKernelPiS_i,@function
        .size           _Z13scanSumKernelPiS_i,(.L_x_11 - _Z13scanSumKernelPiS_i)
        .other          _Z13scanSumKernelPiS_i,@"STO_CUDA_ENTRY STV_DEFAULT"
_Z13scanSumKernelPiS_i:
.text._Z13scanSumKernelPiS_i:
[----:B------:R-:W-:Y:S01]  /*0000*/  LDC R1, c[0x0][0x37c] ;  /* 0x0000df00ff017b82 */ /* 0x000fe20000000800 */
[----:B------:R-:W0:Y:S02]  /*0010*/  S2R R7, SR_CTAID.X ;  /* 0x0000000000077919 */ /* 0x000e240000002500 */
[----:B0-----:R-:W-:-:S13]  /*0020*/  ISETP.NE.AND P0, PT, R7, RZ, PT ;  /* 0x000000ff0700720c */ /* 0x001fda0003f05270 */
[----:B------:R-:W-:Y:S05]  /*0030*/  @!P0 EXIT ;  /* 0x000000000000894d */ /* 0x000fea0003800000 */
[----:B------:R-:W0:Y:S01]  /*0040*/  S2R R0, SR_TID.X ;  /* 0x0000000000007919 */ /* 0x000e220000002100 */
[----:B------:R-:W1:Y:S01]  /*0050*/  LDC.64 R2, c[0x0][0x388] ;  /* 0x0000e200ff027b82 */ /* 0x000e620000000a00 */
[----:B------:R-:W0:Y:S01]  /*0060*/  LDCU UR6, c[0x0][0x360] ;  /* 0x00006c00ff0677ac */ /* 0x000e220008000800 */
[----:B------:R-:W-:Y:S01]  /*0070*/  IADD3 R9, PT, PT, R7, -0x1, RZ ;  /* 0xffffffff07097810 */ /* 0x000fe20007ffe0ff */
[----:B------:R-:W2:Y:S05]  /*0080*/  LDCU.64 UR4, c[0x0][0x358] ;  /* 0x00006b00ff0477ac */ /* 0x000eaa0008000a00 */
[----:B------:R-:W3:Y:S01]  /*0090*/  LDC.64 R4, c[0x0][0x380] ;  /* 0x0000e000ff047b82 */ /* 0x000ee20000000a00 */
[----:B-1----:R-:W-:-:S06]  /*00a0*/  IMAD.WIDE.U32 R2, R9, 0x4, R2 ;  /* 0x0000000409027825 */ /* 0x002fcc00078e0002 */
[----:B--2---:R-:W2:Y:S01]  /*00b0*/  LDG.E R2, desc[UR4][R2.64] ;  /* 0x0000000402027981 */ /* 0x004ea2000c1e1900 */
[----:B0-----:R-:W-:-:S04]  /*00c0*/  IMAD R7, R7, UR6, R0 ;  /* 0x0000000607077c24 */ /* 0x001fc8000f8e0200 */
[----:B---3--:R-:W-:-:S05]  /*00d0*/  IMAD.WIDE R4, R7, 0x4, R4 ;  /* 0x0000000407047825 */ /* 0x008fca00078e0204 */
[----:B------:R-:W2:Y:S02]  /*00e0*/  LDG.E R7, desc[UR4][R4.64] ;  /* 0x0000000404077981 */ /* 0x000ea4000c1e1900 */
[----:B--2---:R-:W-:-:S05]  /*00f0*/  IADD3 R7, PT, PT, R2, R7, RZ ;  /* 0x0000000702077210 */ /* 0x004fca0007ffe0ff */
[----:B------:R-:W-:Y:S01]  /*0100*/  STG.E desc[UR4][R4.64], R7 ;  /* 0x0000000704007986 */ /* 0x000fe2000c101904 */
[----:B------:R-:W-:Y:S05]  /*0110*/  EXIT ;  /* 0x000000000000794d */ /* 0x000fea0003800000 */
.L_x_0:
[----:B------:R-:W-:-:S00]  /*0120*/  BRA `(.L_x_0) ;  /* 0xfffffffc00fc7947 */ /* 0x000fc0000383ffff */
[----:B------:R-:W-:-:S00]  /*0130*/  NOP ;  /* 0x0000000000007918 */ /* 0x000fc00000000000 */
        /* <DEDUP_REMOVED lines=12> */
.L_x_11:


//--------------------- .text._Z13scanBlkKernelPiiS_S_ --------------------------
	.section	.text._Z13scanBlkKernelPiiS_S_,"ax",@progbits
	.align	128
        .global         _Z13scanBlkKernelPiiS_S_
        .type           _Z13scanBlkKernelPiiS_S_,@function
        .size           _Z13scanBlkKernelPiiS_S_,(.L_x_12 - _Z13scanBlkKernelPiiS_S_)
        .other          _Z13scanBlkKernelPiiS_S_,@"STO_CUDA_ENTRY STV_DEFAULT"
_Z13scanBlkKernelPiiS_S_:
.text._Z13scanBlkKernelPiiS_S_:
[----:B------:R-:W-:Y:S01]  /*0000*/  LDC R1, c[0x0][0x37c] ;  /* 0x0000df00ff017b82 */ /* 0x000fe20000000800 */
[----:B------:R-:W0:Y:S01]  /*0010*/  S2R R9, SR_CTAID.X ;  /* 0x0000000000097919 */ /* 0x000e220000002500 */
[----:B------:R-:W0:Y:S01]  /*0020*/  LDCU UR8, c[0x0][0x360] ;  /* 0x00006c00ff0877ac */ /* 0x000e220008000800 */
[----:B------:R-:W-:Y:S01]  /*0030*/  IMAD.MOV.U32 R0, RZ, RZ, RZ ;  /* 0x000000ffff007224 */ /* 0x000fe200078e00ff */
[----:B------:R-:W0:Y:S01]  /*0040*/  S2R R4, SR_TID.X ;  /* 0x0000000000047919 */ /* 0x000e220000002100 */
[----:B------:R-:W1:Y:S01]  /*0050*/  LDCU UR4, c[0x0][0x388] ;  /* 0x00007100ff0477ac */ /* 0x000e620008000800 */
[----:B------:R-:W2:Y:S01]  /*0060*/  LDCU.64 UR6, c[0x0][0x358] ;  /* 0x00006b00ff0677ac */ /* 0x000ea20008000a00 */
[----:B0-----:R-:W-:-:S05]  /*0070*/  IMAD R5, R9, UR8, R4 ;  /* 0x0000000809057c24 */ /* 0x001fca000f8e0204 */
[----:B-1----:R-:W-:-:S13]  /*0080*/  ISETP.GE.AND P0, PT, R5, UR4, PT ;  /* 0x0000000405007c0c */ /* 0x002fda000bf06270 */
[----:B------:R-:W0:Y:S02]  /*0090*/  @!P0 LDC.64 R2, c[0x0][0x380] ;  /* 0x0000e000ff028b82 */ /* 0x000e240000000a00 */
[----:B0-----:R-:W-:-:S05]  /*00a0*/  @!P0 IMAD.WIDE R2, R5, 0x4, R2 ;  /* 0x0000000405028825 */ /* 0x001fca00078e0202 */
[----:B--2---:R-:W2:Y:S01]  /*00b0*/  @!P0 LDG.E R0, desc[UR6][R2.64] ;  /* 0x0000000602008981 */ /* 0x004ea2000c1e1900 */
[----:B------:R-:W0:Y:S01]  /*00c0*/  S2UR UR5, SR_CgaCtaId ;  /* 0x00000000000579c3 */ /* 0x000e220000008800 */
[----:B------:R-:W-:Y:S01]  /*00d0*/  UMOV UR4, 0x400 ;  /* 0x0000040000047882 */ /* 0x000fe20000000000 */
[----:B------:R-:W-:Y:S02]  /*00e0*/  UISETP.GE.U32.AND UP0, UPT, UR8, 0x2, UPT ;  /* 0x000000020800788c */ /* 0x000fe4000bf06070 */
[----:B0-----:R-:W-:-:S06]  /*00f0*/  ULEA UR4, UR5, UR4, 0x18 ;  /* 0x0000000405047291 */ /* 0x001fcc000f8ec0ff */
[----:B------:R-:W-:-:S05]  /*0100*/  LEA R7, R4, UR4, 0x2 ;  /* 0x0000000404077c11 */ /* 0x000fca000f8e10ff */
[----:B--2---:R0:W-:Y:S01]  /*0110*/  STS [R7], R0 ;  /* 0x0000000007007388 */ /* 0x0041e20000000800 */
[----:B------:R-:W-:Y:S06]  /*0120*/  BAR.SYNC.DEFER_BLOCKING 0x0 ;  /* 0x0000000000007b1d */ /* 0x000fec0000010000 */
[----:B------:R-:W-:Y:S05]  /*0130*/  BRA.U !UP0, `(.L_x_1) ;  /* 0x0000000108387547 */ /* 0x000fea000b800000 */
[----:B------:R-:W-:-:S05]  /*0140*/  UMOV UR5, 0x1 ;  /* 0x0000000100057882 */ /* 0x000fca0000000000 */
.L_x_2:
[----:B------:R-:W-:Y:S01]  /*0150*/  ISETP.GE.U32.AND P0, PT, R4, UR5, PT ;  /* 0x0000000504007c0c */ /* 0x000fe2000bf06070 */
[----:B01----:R-:W-:-:S12]  /*0160*/  HFMA2 R0, -RZ, RZ, 0, 0 ;  /* 0x00000000ff007431 */ /* 0x003fd800000001ff */
[----:B------:R-:W-:Y:S01]  /*0170*/  @P0 VIADD R2, R4, -UR5 ;  /* 0x8000000504020c36 */ /* 0x000fe20008000000 */
[----:B------:R-:W-:-:S04]  /*0180*/  USHF.L.U32 UR5, UR5, 0x1, URZ ;  /* 0x0000000105057899 */ /* 0x000fc800080006ff */
[----:B------:R-:W-:Y:S01]  /*0190*/  @P0 LEA R2, R2, UR4, 0x2 ;  /* 0x0000000402020c11 */ /* 0x000fe2000f8e10ff */
[----:B------:R-:W-:-:S04]  /*01a0*/  UISETP.GE.U32.AND UP0, UPT, UR5, UR8, UPT ;  /* 0x000000080500728c */ /* 0x000fc8000bf06070 */
[----:B------:R-:W-:Y:S01]  /*01b0*/  @P0 LDS R0, [R2] ;  /* 0x0000000002000984 */ /* 0x000fe20000000800 */
[----:B------:R-:W-:Y:S06]  /*01c0*/  BAR.SYNC.DEFER_BLOCKING 0x0 ;  /* 0x0000000000007b1d */ /* 0x000fec0000010000 */
[----:B------:R-:W0:Y:S02]  /*01d0*/  @P0 LDS R3, [R7] ;  /* 0x0000000007030984 */ /* 0x000e240000000800 */
[----:B0-----:R-:W-:-:S05]  /*01e0*/  @P0 IMAD.IADD R0, R3, 0x1, R0 ;  /* 0x0000000103000824 */ /* 0x001fca00078e0200 */
[----:B------:R1:W-:Y:S01]  /*01f0*/  @P0 STS [R7], R0 ;  /* 0x0000000007000388 */ /* 0x0003e20000000800 */
[----:B------:R-:W-:Y:S06]  /*0200*/  BAR.SYNC.DEFER_BLOCKING 0x0 ;  /* 0x0000000000007b1d */ /* 0x000fec0000010000 */
[----:B------:R-:W-:Y:S05]  /*0210*/  BRA.U !UP0, `(.L_x_2) ;  /* 0xfffffffd08cc7547 */ /* 0x000fea000b83ffff */
.L_x_1:
[----:B01----:R-:W0:Y:S01]  /*0220*/  LDS R7, [R7] ;  /* 0x0000000007077984 */ /* 0x003e220000000800 */
[----:B------:R-:W1:Y:S01]  /*0230*/  LDCU.64 UR10, c[0x0][0x398] ;  /* 0x00007300ff0a77ac */ /* 0x000e620008000a00 */
[----:B------:R-:W2:Y:S01]  /*0240*/  LDC.64 R2, c[0x0][0x390] ;  /* 0x0000e400ff027b82 */ /* 0x000ea20000000a00 */
[----:B-1----:R-:W-:-:S04]  /*0250*/  ISETP.NE.U32.AND P0, PT, RZ, UR10, PT ;  /* 0x0000000aff007c0c */ /* 0x002fc8000bf05070 */
[----:B------:R-:W-:Y:S01]  /*0260*/  ISETP.NE.AND.EX P0, PT, RZ, UR11, PT, P0 ;  /* 0x0000000bff007c0c */ /* 0x000fe2000bf05300 */
[----:B--2---:R-:W-:-:S03]  /*0270*/  IMAD.WIDE R2, R5, 0x4, R2 ;  /* 0x0000000405027825 */ /* 0x004fc600078e0202 */
[----:B------:R-:W-:Y:S02]  /*0280*/  ISETP.NE.OR P0, PT, R4, RZ, !P0 ;  /* 0x000000ff0400720c */ /* 0x000fe40004705670 */
[----:B0-----:R0:W-:Y:S11]  /*0290*/  STG.E desc[UR6][R2.64], R7 ;  /* 0x0000000702007986 */ /* 0x0011f6000c101906 */
[----:B------:R-:W-:Y:S05]  /*02a0*/  @P0 EXIT ;  /* 0x000000000000094d */ /* 0x000fea0003800000 */
[----:B------:R-:W-:Y:S01]  /*02b0*/  ULEA UR5, UR8, UR4, 0x2 ;  /* 0x0000000408057291 */ /* 0x000fe2000f8e10ff */
[----:B0-----:R-:W0:Y:S08]  /*02c0*/  LDC.64 R2, c[0x0][0x398] ;  /* 0x0000e600ff027b82 */ /* 0x001e300000000a00 */
[----:B------:R-:W1:Y:S01]  /*02d0*/  LDS R5, [UR5+-0x4] ;  /* 0xfffffc05ff057984 */ /* 0x000e620008000800 */
[----:B0-----:R-:W-:-:S05]  /*02e0*/  IMAD.WIDE.U32 R2, R9, 0x4, R2 ;  /* 0x0000000409027825 */ /* 0x001fca00078e0002 */
[----:B-1----:R-:W-:Y:S01]  /*02f0*/  STG.E desc[UR6][R2.64], R5 ;  /* 0x0000000502007986 */ /* 0x002fe2000c101906 */
[----:B------:R-:W-:Y:S05]  /*0300*/  EXIT ;  /* 0x000000000000794d */ /* 0x000fea0003800000 */
.L_x_3:
        /* <DEDUP_REMOVED lines=15> */
.L_x_12:


//--------------------- .text._Z18computeHistKernel2PjiPiii --------------------------
	.section	.text._Z18computeHistKernel2PjiPiii,"ax",@progbits
	.align	128
        .global         _Z18computeHistKernel2PjiPiii
        .type           _Z18computeHistKernel2PjiPiii,@function
        .size           _Z18computeHistKernel2PjiPiii,(.L_x_13 - _Z18computeHistKernel2PjiPiii)
        .other          _Z18computeHistKernel2PjiPiii,@"STO_CUDA_ENTRY STV_DEFAULT"
_Z18computeHistKernel2PjiPiii:
.text._Z18computeHistKernel2PjiPiii:
[----:B------:R-:W-:Y:S01]  /*0000*/  LDC R1, c[0x0][0x37c] ;  /* 0x0000df00ff017b82 */ /* 0x000fe20000000800 */
[----:B------:R-:W0:Y:S01]  /*0010*/  S2R R7, SR_TID.X ;  /* 0x0000000000077919 */ /* 0x000e220000002100 */
[----:B------:R-:W0:Y:S06]  /*0020*/  LDCU UR7, c[0x0][0x39c] ;  /* 0x00007380ff0777ac */ /* 0x000e2c0008000800 */
[----:B------:R-:W1:Y:S01]  /*0030*/  S2UR UR4, SR_CTAID.X ;  /* 0x00000000000479c3 */ /* 0x000e620000002500 */
[----:B------:R-:W-:Y:S07]  /*0040*/  BSSY.RECONVERGENT B0, `(.L_x_4) ;  /* 0x000000e000007945 */ /* 0x000fee0003800200 */
[----:B------:R-:W1:Y:S01]  /*0050*/  LDC R6, c[0x0][0x360] ;  /* 0x0000d800ff067b82 */ /* 0x000e620000000800 */
[----:B0-----:R-:W-:Y:S01]  /*0060*/  ISETP.GE.AND P0, PT, R7, UR7, PT ;  /* 0x0000000707007c0c */ /* 0x001fe2000bf06270 */
[----:B-1----:R-:W-:-:S12]  /*0070*/  IMAD R5, R6, UR4, R7 ;  /* 0x0000000406057c24 */ /* 0x002fd8000f8e0207 */
[----:B------:R-:W-:Y:S05]  /*0080*/  @P0 BRA `(.L_x_5) ;  /* 0x0000000000240947 */ /* 0x000fea0003800000 */
[----:B------:R-:W0:Y:S01]  /*0090*/  S2R R3, SR_CgaCtaId ;  /* 0x0000000000037919 */ /* 0x000e220000008800 */
[----:B------:R-:W-:Y:S01]  /*00a0*/  MOV R2, 0x400 ;  /* 0x0000040000027802 */ /* 0x000fe20000000f00 */
[----:B------:R-:W-:-:S03]  /*00b0*/  IMAD.MOV.U32 R0, RZ, RZ, R7 ;  /* 0x000000ffff007224 */ /* 0x000fc600078e0007 */
[----:B0-----:R-:W-:-:S07]  /*00c0*/  LEA R3, R3, R2, 0x18 ;  /* 0x0000000203037211 */ /* 0x001fce00078ec0ff */
.L_x_6:
[----:B------:R-:W-:Y:S02]  /*00d0*/  IMAD R2, R0, 0x4, R3 ;  /* 0x0000000400027824 */ /* 0x000fe400078e0203 */
[----:B------:R-:W-:-:S03]  /*00e0*/  IMAD.IADD R0, R6, 0x1, R0 ;  /* 0x0000000106007824 */ /* 0x000fc600078e0200 */
[----:B------:R0:W-:Y:S02]  /*00f0*/  STS [R2], RZ ;  /* 0x000000ff02007388 */ /* 0x0001e40000000800 */
[----:B------:R-:W-:-:S13]  /*0100*/  ISETP.GE.AND P0, PT, R0, UR7, PT ;  /* 0x0000000700007c0c */ /* 0x000fda000bf06270 */
[----:B0-----:R-:W-:Y:S05]  /*0110*/  @!P0 BRA `(.L_x_6) ;  /* 0xfffffffc00ec8947 */ /* 0x001fea000383ffff */
.L_x_5:
[----:B------:R-:W-:Y:S05]  /*0120*/  BSYNC.RECONVERGENT B0 ;  /* 0x0000000000007941 */ /* 0x000fea0003800200 */
.L_x_4:
[----:B------:R-:W0:Y:S01]  /*0130*/  LDCU UR4, c[0x0][0x388] ;  /* 0x00007100ff0477ac */ /* 0x000e220008000800 */
[----:B------:R-:W-:Y:S01]  /*0140*/  BSSY.RECONVERGENT B0, `(.L_x_7) ;  /* 0x0000012000007945 */ /* 0x000fe20003800200 */
[----:B------:R-:W-:Y:S01]  /*0150*/  BAR.SYNC.DEFER_BLOCKING 0x0 ;  /* 0x0000000000007b1d */ /* 0x000fe20000010000 */
[----:B------:R-:W-:-:S05]  /*0160*/  ISETP.GE.AND P1, PT, R7, UR7, PT ;  /* 0x0000000707007c0c */ /* 0x000fca000bf26270 */
[----:B------:R-:W1:Y:S01]  /*0170*/  LDCU.64 UR8, c[0x0][0x358] ;  /* 0x00006b00ff0877ac */ /* 0x000e620008000a00 */
[----:B0-----:R-:W-:-:S13]  /*0180*/  ISETP.GE.AND P0, PT, R5, UR4, PT ;  /* 0x0000000405007c0c */ /* 0x001fda000bf06270 */
[----:B-1----:R-:W-:Y:S05]  /*0190*/  @P0 BRA `(.L_x_8) ;  /* 0x0000000000300947 */ /* 0x002fea0003800000 */
[----:B------:R-:W0:Y:S01]  /*01a0*/  LDC.64 R2, c[0x0][0x380] ;  /* 0x0000e000ff027b82 */ /* 0x000e220000000a00 */
[----:B------:R-:W1:Y:S01]  /*01b0*/  LDCU UR10, c[0x0][0x398] ;  /* 0x00007300ff0a77ac */ /* 0x000e620008000800 */
[----:B0-----:R-:W-:-:S06]  /*01c0*/  IMAD.WIDE R2, R5, 0x4, R2 ;  /* 0x0000000405027825 */ /* 0x001fcc00078e0202 */
[----:B------:R-:W1:Y:S01]  /*01d0*/  LDG.E R2, desc[UR8][R2.64] ;  /* 0x0000000802027981 */ /* 0x000e62000c1e1900 */
[----:B------:R-:W0:Y:S01]  /*01e0*/  S2UR UR5, SR_CgaCtaId ;  /* 0x00000000000579c3 */ /* 0x000e220000008800 */
[----:B------:R-:W-:Y:S01]  /*01f0*/  UIADD3 UR6, UPT, UPT, UR7, -0x1, URZ ;  /* 0xffffffff07067890 */ /* 0x000fe2000fffe0ff */
[----:B------:R-:W-:Y:S02]  /*0200*/  UMOV UR4, 0x400 ;  /* 0x0000040000047882 */ /* 0x000fe40000000000 */
[----:B0-----:R-:W-:Y:S01]  /*0210*/  ULEA UR4, UR5, UR4, 0x18 ;  /* 0x0000000405047291 */ /* 0x001fe2000f8ec0ff */
[----:B-1----:R-:W-:-:S04]  /*0220*/  SHF.R.U32.HI R0, RZ, UR10, R2 ;  /* 0x0000000aff007c19 */ /* 0x002fc80008011602 */
[----:B------:R-:W-:-:S04]  /*0230*/  LOP3.LUT R0, R0, UR6, RZ, 0xc0, !PT ;  /* 0x0000000600007c12 */ /* 0x000fc8000f8ec0ff */
[----:B------:R-:W-:-:S05]  /*0240*/  LEA R0, R0, UR4, 0x2 ;  /* 0x0000000400007c11 */ /* 0x000fca000f8e10ff */
[----:B------:R0:W-:Y:S02]  /*0250*/  ATOMS.POPC.INC.32 RZ, [R0+URZ] ;  /* 0x0000000000ff7f8c */ /* 0x0001e4000d8000ff */
.L_x_8:
[----:B------:R-:W-:Y:S05]  /*0260*/  BSYNC.RECONVERGENT B0 ;  /* 0x0000000000007941 */ /* 0x000fea0003800200 */
.L_x_7:
[----:B------:R-:W-:Y:S06]  /*0270*/  BAR.SYNC.DEFER_BLOCKING 0x0 ;  /* 0x0000000000007b1d */ /* 0x000fec0000010000 */
[----:B------:R-:W-:Y:S05]  /*0280*/  @P1 EXIT ;  /* 0x000000000000194d */ /* 0x000fea0003800000 */
[----:B------:R-:W1:Y:S01]  /*0290*/  S2UR UR5, SR_CgaCtaId ;  /* 0x00000000000579c3 */ /* 0x000e620000008800 */
[----:B------:R-:W-:-:S07]  /*02a0*/  UMOV UR4, 0x400 ;  /* 0x0000040000047882 */ /* 0x000fce0000000000 */
[----:B------:R-:W2:Y:S01]  /*02b0*/  LDC.64 R4, c[0x0][0x390] ;  /* 0x0000e400ff047b82 */ /* 0x000ea20000000a00 */
[----:B-1----:R-:W-:-:S12]  /*02c0*/  ULEA UR4, UR5, UR4, 0x18 ;  /* 0x0000000405047291 */ /* 0x002fd8000f8ec0ff */
.L_x_9:
[C---:B0-----:R-:W-:Y:S01]  /*02d0*/  LEA R0, R7.reuse, UR4, 0x2 ;  /* 0x0000000407007c11 */ /* 0x041fe2000f8e10ff */
[----:B-12---:R-:W-:-:S04]  /*02e0*/  IMAD.WIDE R2, R7, 0x4, R4 ;  /* 0x0000000407027825 */ /* 0x006fc800078e0204 */
[----:B------:R-:W0:Y:S01]  /*02f0*/  LDS R9, [R0] ;  /* 0x0000000000097984 */ /* 0x000e220000000800 */
[----:B------:R-:W-:-:S05]  /*0300*/  IMAD.IADD R7, R6, 0x1, R7 ;  /* 0x0000000106077824 */ /* 0x000fca00078e0207 */
[----:B------:R-:W-:Y:S01]  /*0310*/  ISETP.GE.AND P0, PT, R7, UR7, PT ;  /* 0x0000000707007c0c */ /* 0x000fe2000bf06270 */
[----:B0-----:R1:W-:-:S12]  /*0320*/  REDG.E.ADD.STRONG.GPU desc[UR8][R2.64], R9 ;  /* 0x000000090200798e */ /* 0x0013d8000c12e108 */
[----:B------:R-:W-:Y:S05]  /*0330*/  @!P0 BRA `(.L_x_9) ;  /* 0xfffffffc00e48947 */ /* 0x000fea000383ffff */
[----:B------:R-:W-:Y:S05]  /*0340*/  EXIT ;  /* 0x000000000000794d */ /* 0x000fea0003800000 */
.L_x_10:
        /* <DEDUP_REMOVED lines=11> */
.L_x_13:


//--------------------- .nv.shared._Z13scanSumKernelPiS_i --------------------------
	.section	.nv.shared._Z13scanSumKernelPiS_i,"aw",@nobits
	.sectionflags	@""
	.align	16
	.zero		1024


//--------------------- .nv.shared.reserved.0     --------------------------
	.section	.nv.shared.reserved.0,"aw",@nobits
	.weak		__nv_reservedSMEM_offset_0_alias
	.size		__nv_reservedSMEM_offset_0_alias, 0, 64
	.other		__nv_reservedSMEM_offset_0_alias,@"STO_CUDA_RESERVED_SHARED STV_DEFAULT"
__nv_reservedSMEM_offset_0_alias:
	.zero		0
	.zero		64


//--------------------- .nv.shared._Z13scanBlkKernelPiiS_S_ --------------------------
	.section	.nv.shared._Z13scanBlkKernelPiiS_S_,"aw",@nobits
	.sectionflags	@""
	.align	16
	.zero		1024


//--------------------- .nv.shared._Z18computeHistKernel2PjiPiii --------------------------
	.section	.nv.shared._Z18computeHistKernel2PjiPiii,"aw",@nobits
	.sectionflags	@""
	.align	16
	.zero		1024


//--------------------- .nv.constant0._Z13scanSumKernelPiS_i --------------------------
	.section	.nv.constant0._Z13scanSumKernelPiS_i,"a",@progbits
	.sectionflags	@""
	.align	4
.nv.constant0._Z13scanSumKernelPiS_i:
	.zero		916


//--------------------- .nv.constant0._Z13scanBlkKernelPiiS_S_ --------------------------
	.section	.nv.constant0._Z13scanBlkKernelPiiS_S_,"a",@progbits
	.sectionflags	@""
	.align	4
.nv.constant0._Z13scanBlkKernelPiiS_S_:
	.zero		928


//--------------------- .nv.constant0._Z18computeHistKernel2PjiPiii --------------------------
	.section	.nv.constant0._Z18computeHistKernel2PjiPiii,"a",@progbits
	.sectionflags	@""
	.align	4
.nv.constant0._Z18computeHistKernel2PjiPiii:
	.zero		928


//--------------------- SYMBOLS --------------------------

	.type		.nv.reservedSmem.offset0,@object
	.size		.nv.reservedSmem.offset0,0x4
	.type		.nv.reservedSmem.cap,@object
	.size		.nv.reservedSmem.cap,0x4
